	.headerflags	@"EF_CUDA_TEXMODE_UNIFIED EF_CUDA_64BIT_ADDRESS EF_CUDA_ACCELERATORS EF_CUDA_SM90 EF_CUDA_VIRTUAL_SM(EF_CUDA_SM90)"
	.elftype	@"ET_EXEC"


//--------------------- .nv.info                  --------------------------
	.section	.nv.info,"",@"SHT_CUDA_INFO"
	.align	4


	//----- nvinfo : EIATTR_REGCOUNT
	.align		4
        /*0000*/ 	.byte	0x04, 0x2f
        /*0002*/ 	.short	(.L_1 - .L_0)
	.align		4
.L_0:
        /*0004*/ 	.word	index@(triton_poi_fused_convolution_leaky_relu_33)
        /*0008*/ 	.word	0x00000014


	//----- nvinfo : EIATTR_MIN_STACK_SIZE
	.align		4
.L_1:
        /*000c*/ 	.byte	0x04, 0x12
        /*000e*/ 	.short	(.L_3 - .L_2)
	.align		4
.L_2:
        /*0010*/ 	.word	index@(triton_poi_fused_convolution_leaky_relu_33)
        /*0014*/ 	.word	0x00000000


	//----- nvinfo : EIATTR_FRAME_SIZE
	.align		4
.L_3:
        /*0018*/ 	.byte	0x04, 0x11
        /*001a*/ 	.short	(.L_5 - .L_4)
	.align		4
.L_4:
        /*001c*/ 	.word	index@(triton_poi_fused_convolution_leaky_relu_33)
        /*0020*/ 	.word	0x00000000


	//----- nvinfo : EIATTR_MIN_STACK_SIZE
	.align		4
.L_5:
        /*0024*/ 	.byte	0x04, 0x12
        /*0026*/ 	.short	(.L_7 - .L_6)
	.align		4
.L_6:
        /*0028*/ 	.word	index@(triton_poi_fused_convolution_leaky_relu_33)
        /*002c*/ 	.word	0x00000000
.L_7:


//--------------------- .nv.info.triton_poi_fused_convolution_leaky_relu_33 --------------------------
	.section	.nv.info.triton_poi_fused_convolution_leaky_relu_33,"",@"SHT_CUDA_INFO"
	.sectionflags	@""
	.align	4


	//----- nvinfo : EIATTR_CUDA_API_VERSION
	.align		4
        /*0000*/ 	.byte	0x04, 0x37
        /*0002*/ 	.short	(.L_9 - .L_8)
.L_8:
        /*0004*/ 	.word	0x0000007c


	//----- nvinfo : EIATTR_KPARAM_INFO
	.align		4
.L_9:
        /*0008*/ 	.byte	0x04, 0x17
        /*000a*/ 	.short	(.L_11 - .L_10)
.L_10:
        /*000c*/ 	.word	0x00000000
        /*0010*/ 	.short	0x0005
        /*0012*/ 	.short	0x0028
        /*0014*/ 	.byte	0x00, 0xf0, 0x11, 0x00


	//----- nvinfo : EIATTR_KPARAM_INFO
	.align		4
.L_11:
        /*0018*/ 	.byte	0x04, 0x17
        /*001a*/ 	.short	(.L_13 - .L_12)
.L_12:
        /*001c*/ 	.word	0x00000000
        /*0020*/ 	.short	0x0004
        /*0022*/ 	.short	0x0020
        /*0024*/ 	.byte	0x00, 0xf4, 0x21, 0x00


	//----- nvinfo : EIATTR_KPARAM_INFO
	.align		4
.L_13:
        /*0028*/ 	.byte	0x04, 0x17
        /*002a*/ 	.short	(.L_15 - .L_14)
.L_14:
        /*002c*/ 	.word	0x00000000
        /*0030*/ 	.short	0x0003
        /*0032*/ 	.short	0x0018
        /*0034*/ 	.byte	0x00, 0xf4, 0x21, 0x00


	//----- nvinfo : EIATTR_KPARAM_INFO
	.align		4
.L_15:
        /*0038*/ 	.byte	0x04, 0x17
        /*003a*/ 	.short	(.L_17 - .L_16)
.L_16:
        /*003c*/ 	.word	0x00000000
        /*0040*/ 	.short	0x0002
        /*0042*/ 	.short	0x0010
        /*0044*/ 	.byte	0x00, 0xf4, 0x21, 0x00


	//----- nvinfo : EIATTR_KPARAM_INFO
	.align		4
.L_17:
        /*0048*/ 	.byte	0x04, 0x17
        /*004a*/ 	.short	(.L_19 - .L_18)
.L_18:
        /*004c*/ 	.word	0x00000000
        /*0050*/ 	.short	0x0001
        /*0052*/ 	.short	0x0008
        /*0054*/ 	.byte	0x00, 0xf4, 0x21, 0x00


	//----- nvinfo : EIATTR_KPARAM_INFO
	.align		4
.L_19:
        /*0058*/ 	.byte	0x04, 0x17
        /*005a*/ 	.short	(.L_21 - .L_20)
.L_20:
        /*005c*/ 	.word	0x00000000
        /*0060*/ 	.short	0x0000
        /*0062*/ 	.short	0x0000
        /*0064*/ 	.byte	0x00, 0xf4, 0x21, 0x00


	//----- nvinfo : EIATTR_SPARSE_MMA_MASK
	.align		4
.L_21:
        /*0068*/ 	.byte	0x03, 0x50
        /*006a*/ 	.short	0x0000


	//----- nvinfo : EIATTR_MAXREG_COUNT
	.align		4
        /*006c*/ 	.byte	0x03, 0x1b
        /*006e*/ 	.short	0x00ff


	//----- nvinfo : EIATTR_EXIT_INSTR_OFFSETS
	.align		4
        /*0070*/ 	.byte	0x04, 0x1c
        /*0072*/ 	.short	(.L_23 - .L_22)


	//   ....[0]....
.L_22:
        /*0074*/ 	.word	0x000003e0


	//----- nvinfo : EIATTR_REQNTID
	.align		4
.L_23:
        /*0078*/ 	.byte	0x04, 0x10
        /*007a*/ 	.short	(.L_25 - .L_24)
.L_24:
        /*007c*/ 	.word	0x00000080
        /*0080*/ 	.word	0x00000001
        /*0084*/ 	.word	0x00000001


	//----- nvinfo : EIATTR_CBANK_PARAM_SIZE
	.align		4
.L_25:
        /*0088*/ 	.byte	0x03, 0x19
        /*008a*/ 	.short	0x002c


	//----- nvinfo : EIATTR_PARAM_CBANK
	.align		4
        /*008c*/ 	.byte	0x04, 0x0a
        /*008e*/ 	.short	(.L_27 - .L_26)
	.align		4
.L_26:
        /*0090*/ 	.word	index@(.nv.constant0.triton_poi_fused_convolution_leaky_relu_33)
        /*0094*/ 	.short	0x0210
        /*0096*/ 	.short	0x002c


	//----- nvinfo : EIATTR_SW_WAR
	.align		4
.L_27:
        /*0098*/ 	.byte	0x04, 0x36
        /*009a*/ 	.short	(.L_29 - .L_28)
.L_28:
        /*009c*/ 	.word	0x00000008
.L_29:


//--------------------- .nv.callgraph             --------------------------
	.section	.nv.callgraph,"",@"SHT_CUDA_CALLGRAPH"
	.align	4
	.sectionentsize	8
	.align		4
        /*0000*/ 	.word	0x00000000
	.align		4
        /*0004*/ 	.word	0xffffffff
	.align		4
        /*0008*/ 	.word	0x00000000
	.align		4
        /*000c*/ 	.word	0xfffffffe
	.align		4
        /*0010*/ 	.word	0x00000000
	.align		4
        /*0014*/ 	.word	0xfffffffd
	.align		4
        /*0018*/ 	.word	0x00000000
	.align		4
        /*001c*/ 	.word	0xfffffffc


//--------------------- .text.triton_poi_fused_convolution_leaky_relu_33 --------------------------
	.section	.text.triton_poi_fused_convolution_leaky_relu_33,"ax",@progbits
	.align	128
        .global         triton_poi_fused_convolution_leaky_relu_33
        .type           triton_poi_fused_convolution_leaky_relu_33,@function
        .size           triton_poi_fused_convolution_leaky_relu_33,(.L_x_1 - triton_poi_fused_convolution_leaky_relu_33)
        .other          triton_poi_fused_convolution_leaky_relu_33,@"STO_CUDA_ENTRY STV_DEFAULT"
triton_poi_fused_convolution_leaky_relu_33:
.text.triton_poi_fused_convolution_leaky_relu_33:
[----:B------:R-:W-:Y:S01]  /*0000*/  LDC R1, c[0x0][0x28] ;  /* 0x00000a00ff017b82 */ /* 0x000fe20000000800 */
[----:B------:R-:W1:Y:S07]  /*0010*/  S2R R0, SR_TID.X ;  /* 0x0000000000007919 */ /* 0x000e6e0000002100 */
[----:B------:R-:W2:Y:S01]  /*0020*/  LDC.64 R4, c[0x0][0x218] ;  /* 0x00008600ff047b82 */ /* 0x000ea20000000a00 */
[----:B------:R-:W-:Y:S01]  /*0030*/  ULDC.64 UR4, c[0x0][0x208] ;  /* 0x0000820000047ab9 */ /* 0x000fe20000000a00 */
[----:B------:R-:W-:Y:S01]  /*0040*/  ULDC.64 UR6, c[0x0][0x228] ;  /* 0x00008a0000067ab9 */ /* 0x000fe20000000a00 */
[----:B------:R-:W3:Y:S01]  /*0050*/  S2R R3, SR_CTAID.X ;  /* 0x0000000000037919 */ /* 0x000ee20000002500 */
[----:B------:R-:W-:Y:S01]  /*0060*/  ULDC.64 UR8, c[0x0][0x230] ;  /* 0x00008c0000087ab9 */ /* 0x000fe20000000a00 */
[----:B-1----:R-:W-:-:S05]  /*0070*/  IMAD.SHL.U32 R0, R0, 0x2, RZ ;  /* 0x0000000200007824 */ /* 0x002fca00078e00ff */
[----:B------:R-:W-:-:S05]  /*0080*/  LOP3.LUT R0, R0, 0xfe, RZ, 0xc0, !PT ;  /* 0x000000fe00007812 */ /* 0x000fca00078ec0ff */
[----:B---3--:R-:W-:-:S04]  /*0090*/  IMAD R0, R3, 0x100, R0 ;  /* 0x0000010003007824 */ /* 0x008fc800078e0200 */
[C---:B------:R-:W-:Y:S02]  /*00a0*/  VIADD R2, R0.reuse, 0x1 ;  /* 0x0000000100027836 */ /* 0x040fe40000000000 */
[----:B------:R-:W-:-:S04]  /*00b0*/  IMAD.HI R6, R0, 0x66666667, RZ ;  /* 0x6666666700067827 */ /* 0x000fc800078e02ff */
[----:B------:R-:W-:Y:S01]  /*00c0*/  IMAD.HI R9, R2, 0x66666667, RZ ;  /* 0x6666666702097827 */ /* 0x000fe200078e02ff */
[----:B------:R-:W-:Y:S01]  /*00d0*/  SHF.R.S32.HI R7, RZ, 0x1, R6 ;  /* 0x00000001ff077819 */ /* 0x000fe20000011406 */
[----:B------:R-:W1:Y:S02]  /*00e0*/  LDC.64 R2, c[0x0][0x220] ;  /* 0x00008800ff027b82 */ /* 0x000e640000000a00 */
[----:B--2---:R-:W-:Y:S01]  /*00f0*/  IMAD.WIDE R4, R0, 0x4, R4 ;  /* 0x0000000400047825 */ /* 0x004fe200078e0204 */
[----:B------:R-:W-:Y:S02]  /*0100*/  SHF.R.S32.HI R10, RZ, 0x1, R9 ;  /* 0x00000001ff0a7819 */ /* 0x000fe40000011409 */
[----:B------:R-:W-:Y:S02]  /*0110*/  LEA.HI R8, R6, R7, RZ, 0x1 ;  /* 0x0000000706087211 */ /* 0x000fe400078f08ff */
[----:B------:R-:W-:Y:S01]  /*0120*/  LEA.HI R10, R9, R10, RZ, 0x1 ;  /* 0x0000000a090a7211 */ /* 0x000fe200078f08ff */
[----:B------:R-:W2:Y:S01]  /*0130*/  LDC.64 R6, c[0x0][0x210] ;  /* 0x00008400ff067b82 */ /* 0x000ea20000000a00 */
[----:B------:R-:W-:-:S02]  /*0140*/  SHF.R.S32.HI R9, RZ, 0x1f, R8 ;  /* 0x0000001fff097819 */ /* 0x000fc40000011408 */
[----:B------:R-:W-:Y:S02]  /*0150*/  SHF.R.S32.HI R11, RZ, 0x1f, R10 ;  /* 0x0000001fff0b7819 */ /* 0x000fe4000001140a */
[----:B------:R-:W-:Y:S02]  /*0160*/  LEA.HI R9, R9, R8, RZ, 0xa ;  /* 0x0000000809097211 */ /* 0x000fe400078f50ff */
[----:B------:R-:W-:Y:S02]  /*0170*/  LEA.HI R11, R11, R10, RZ, 0xa ;  /* 0x0000000a0b0b7211 */ /* 0x000fe400078f50ff */
[----:B------:R-:W-:Y:S02]  /*0180*/  LOP3.LUT R9, R9, 0xfffffc00, RZ, 0xc0, !PT ;  /* 0xfffffc0009097812 */ /* 0x000fe400078ec0ff */
[----:B------:R-:W-:-:S03]  /*0190*/  LOP3.LUT R11, R11, 0xfffffc00, RZ, 0xc0, !PT ;  /* 0xfffffc000b0b7812 */ /* 0x000fc600078ec0ff */
[----:B------:R-:W-:Y:S02]  /*01a0*/  IMAD.IADD R9, R8, 0x1, -R9 ;  /* 0x0000000108097824 */ /* 0x000fe400078e0a09 */
[----:B------:R-:W-:Y:S02]  /*01b0*/  IMAD.IADD R13, R10, 0x1, -R11 ;  /* 0x000000010a0d7824 */ /* 0x000fe400078e0a0b */
[----:B-1----:R-:W-:-:S04]  /*01c0*/  IMAD.WIDE R10, R9, 0x4, R2 ;  /* 0x00000004090a7825 */ /* 0x002fc800078e0202 */
[----:B------:R-:W-:Y:S02]  /*01d0*/  IMAD.WIDE R12, R13, 0x4, R2 ;  /* 0x000000040d0c7825 */ /* 0x000fe400078e0202 */
[----:B------:R1:W3:Y:S02]  /*01e0*/  LDG.E.EL R11, desc[UR4][R10.64] ;  /* 0x000000040a0b7981 */ /* 0x0002e4000c2e1900 */
[----:B--2---:R-:W-:Y:S02]  /*01f0*/  IMAD.WIDE R6, R0, 0x4, R6 ;  /* 0x0000000400067825 */ /* 0x004fe400078e0206 */
[----:B------:R-:W3:Y:S04]  /*0200*/  LDG.E.64 R2, desc[UR4][R4.64] ;  /* 0x0000000404027981 */ /* 0x000ee8000c1e1b00 */
[----:B------:R-:W2:Y:S04]  /*0210*/  LDG.E.EL R12, desc[UR4][R12.64] ;  /* 0x000000040c0c7981 */ /* 0x000ea8000c2e1900 */
[----:B------:R-:W4:Y:S01]  /*0220*/  LDG.E.64 R8, desc[UR4][R6.64] ;  /* 0x0000000406087981 */ /* 0x000f22000c1e1b00 */
[----:B------:R-:W-:-:S02]  /*0230*/  SHF.R.S32.HI R16, RZ, 0x1f, R0 ;  /* 0x0000001fff107819 */ /* 0x000fc40000011400 */
[----:B-1----:R-:W-:Y:S02]  /*0240*/  IADD3 R10, P5, R0, UR8, RZ ;  /* 0x00000008000a7c10 */ /* 0x002fe4000ffbe0ff */
[C---:B---3--:R-:W-:Y:S01]  /*0250*/  FSETP.GT.AND P1, PT, R11.reuse, -R2, PT ;  /* 0x800000020b00720b */ /* 0x048fe20003f24000 */
[C---:B------:R-:W-:Y:S01]  /*0260*/  FADD R2, R11.reuse, R2 ;  /* 0x000000020b027221 */ /* 0x040fe20000000000 */
[C---:B--2---:R-:W-:Y:S01]  /*0270*/  FSETP.GT.AND P0, PT, R12.reuse, -R3, PT ;  /* 0x800000030c00720b */ /* 0x044fe20003f04000 */
[----:B------:R-:W-:Y:S01]  /*0280*/  FADD R3, R12, R3 ;  /* 0x000000030c037221 */ /* 0x000fe20000000000 */
[----:B------:R-:W-:Y:S02]  /*0290*/  SEL R14, RZ, 0x1, !P1 ;  /* 0x00000001ff0e7807 */ /* 0x000fe40004800000 */
[----:B------:R-:W-:Y:S02]  /*02a0*/  SEL R15, RZ, 0x100, !P0 ;  /* 0x00000100ff0f7807 */ /* 0x000fe40004000000 */
[----:B----4-:R-:W-:-:S02]  /*02b0*/  FSETP.GT.AND P3, PT, R11, -R8, PT ;  /* 0x800000080b00720b */ /* 0x010fc40003f64000 */
[----:B------:R-:W-:Y:S01]  /*02c0*/  FSETP.GT.AND P2, PT, R12, -R9, PT ;  /* 0x800000090c00720b */ /* 0x000fe20003f44000 */
[----:B------:R-:W-:Y:S02]  /*02d0*/  IMAD.IADD R17, R14, 0x1, R15 ;  /* 0x000000010e117824 */ /* 0x000fe400078e020f */
[----:B------:R-:W-:Y:S01]  /*02e0*/  FADD R14, R8, R11 ;  /* 0x0000000b080e7221 */ /* 0x000fe20000000000 */
[----:B------:R-:W-:Y:S01]  /*02f0*/  IADD3 R8, P4, R0, UR6, RZ ;  /* 0x0000000600087c10 */ /* 0x000fe2000ff9e0ff */
[----:B------:R-:W-:Y:S01]  /*0300*/  FADD R15, R9, R12 ;  /* 0x0000000c090f7221 */ /* 0x000fe20000000000 */
[----:B------:R-:W-:Y:S01]  /*0310*/  SEL R0, RZ, 0x1, !P3 ;  /* 0x00000001ff007807 */ /* 0x000fe20005800000 */
[----:B------:R-:W-:Y:S01]  /*0320*/  @!P1 FMUL R2, R2, 0.10000000149011611938 ;  /* 0x3dcccccd02029820 */ /* 0x000fe20000400000 */
[----:B------:R-:W-:Y:S01]  /*0330*/  SEL R11, RZ, 0x100, !P2 ;  /* 0x00000100ff0b7807 */ /* 0x000fe20005000000 */
[----:B------:R-:W-:Y:S01]  /*0340*/  @!P0 FMUL R3, R3, 0.10000000149011611938 ;  /* 0x3dcccccd03038820 */ /* 0x000fe20000400000 */
[----:B------:R-:W-:Y:S01]  /*0350*/  IADD3.X R9, R16, UR7, RZ, P4, !PT ;  /* 0x0000000710097c10 */ /* 0x000fe2000a7fe4ff */
[----:B------:R-:W-:-:S02]  /*0360*/  @!P3 FMUL R14, R14, 0.10000000149011611938 ;  /* 0x3dcccccd0e0eb820 */ /* 0x000fc40000400000 */
[----:B------:R-:W-:Y:S02]  /*0370*/  IMAD.IADD R13, R0, 0x1, R11 ;  /* 0x00000001000d7824 */ /* 0x000fe400078e020b */
[----:B------:R-:W-:Y:S01]  /*0380*/  @!P2 FMUL R15, R15, 0.10000000149011611938 ;  /* 0x3dcccccd0f0fa820 */ /* 0x000fe20000400000 */
[----:B------:R-:W-:Y:S02]  /*0390*/  IADD3.X R11, R16, UR9, RZ, P5, !PT ;  /* 0x00000009100b7c10 */ /* 0x000fe4000affe4ff */
[----:B------:R-:W-:Y:S04]  /*03a0*/  STG.E.U16 desc[UR4][R8.64], R13 ;  /* 0x0000000d08007986 */ /* 0x000fe8000c101504 */
[----:B------:R-:W-:Y:S04]  /*03b0*/  STG.E.64 desc[UR4][R6.64], R14 ;  /* 0x0000000e06007986 */ /* 0x000fe8000c101b04 */
[----:B------:R-:W-:Y:S04]  /*03c0*/  STG.E.U16 desc[UR4][R10.64], R17 ;  /* 0x000000110a007986 */ /* 0x000fe8000c101504 */
[----:B------:R-:W-:Y:S01]  /*03d0*/  STG.E.64 desc[UR4][R4.64], R2 ;  /* 0x0000000204007986 */ /* 0x000fe2000c101b04 */
[----:B------:R-:W-:Y:S05]  /*03e0*/  EXIT ;  /* 0x000000000000794d */ /* 0x000fea0003800000 */
.L_x_0:
[----:B------:R-:W-:-:S00]  /*03f0*/  BRA `(.L_x_0) ;  /* 0xfffffffc00fc7947 */ /* 0x000fc0000383ffff */
[----:B------:R-:W-:-:S00]  /*0400*/  NOP ;  /* 0x0000000000007918 */ /* 0x000fc00000000000 */
[----:B------:R-:W-:-:S00]  /*0410*/  NOP ;  /* 0x0000000000007918 */ /* 0x000fc00000000000 */
[----:B------:R-:W-:-:S00]  /*0420*/  NOP ;  /* 0x0000000000007918 */ /* 0x000fc00000000000 */
[----:B------:R-:W-:-:S00]  /*0430*/  NOP ;  /* 0x0000000000007918 */ /* 0x000fc00000000000 */
[----:B------:R-:W-:-:S00]  /*0440*/  NOP ;  /* 0x0000000000007918 */ /* 0x000fc00000000000 */
[----:B------:R-:W-:-:S00]  /*0450*/  NOP ;  /* 0x0000000000007918 */ /* 0x000fc00000000000 */
[----:B------:R-:W-:-:S00]  /*0460*/  NOP ;  /* 0x0000000000007918 */ /* 0x000fc00000000000 */
[----:B------:R-:W-:-:S00]  /*0470*/  NOP ;  /* 0x0000000000007918 */ /* 0x000fc00000000000 */
.L_x_1:


//--------------------- .nv.constant0.triton_poi_fused_convolution_leaky_relu_33 --------------------------
	.section	.nv.constant0.triton_poi_fused_convolution_leaky_relu_33,"a",@progbits
	.sectionflags	@""
	.align	4
.nv.constant0.triton_poi_fused_convolution_leaky_relu_33:
	.zero		572
